	.headerflags	@"EF_CUDA_TEXMODE_UNIFIED EF_CUDA_64BIT_ADDRESS EF_CUDA_ACCELERATORS EF_CUDA_SM90 EF_CUDA_VIRTUAL_SM(EF_CUDA_SM90)"
	.elftype	@"ET_EXEC"


//--------------------- .nv.info                  --------------------------
	.section	.nv.info,"",@"SHT_CUDA_INFO"
	.align	4


	//----- nvinfo : EIATTR_REGCOUNT
	.align		4
        /*0000*/ 	.byte	0x04, 0x2f
        /*0002*/ 	.short	(.L_2 - .L_1)
	.align		4
.L_1:
        /*0004*/ 	.word	index@(triton_poi_fused_add_native_group_norm_relu_29)
        /*0008*/ 	.word	0x0000001c


	//----- nvinfo : EIATTR_MIN_STACK_SIZE
	.align		4
.L_2:
        /*000c*/ 	.byte	0x04, 0x12
        /*000e*/ 	.short	(.L_4 - .L_3)
	.align		4
.L_3:
        /*0010*/ 	.word	index@(triton_poi_fused_add_native_group_norm_relu_29)
        /*0014*/ 	.word	0x00000000


	//----- nvinfo : EIATTR_FRAME_SIZE
	.align		4
.L_4:
        /*0018*/ 	.byte	0x04, 0x11
        /*001a*/ 	.short	(.L_6 - .L_5)
	.align		4
.L_5:
        /*001c*/ 	.word	index@(triton_poi_fused_add_native_group_norm_relu_29)
        /*0020*/ 	.word	0x00000000


	//----- nvinfo : EIATTR_MIN_STACK_SIZE
	.align		4
.L_6:
        /*0024*/ 	.byte	0x04, 0x12
        /*0026*/ 	.short	(.L_8 - .L_7)
	.align		4
.L_7:
        /*0028*/ 	.word	index@(triton_poi_fused_add_native_group_norm_relu_29)
        /*002c*/ 	.word	0x00000000
.L_8:


//--------------------- .nv.info.triton_poi_fused_add_native_group_norm_relu_29 --------------------------
	.section	.nv.info.triton_poi_fused_add_native_group_norm_relu_29,"",@"SHT_CUDA_INFO"
	.sectionflags	@""
	.align	4


	//----- nvinfo : EIATTR_CUDA_API_VERSION
	.align		4
        /*0000*/ 	.byte	0x04, 0x37
        /*0002*/ 	.short	(.L_10 - .L_9)
.L_9:
        /*0004*/ 	.word	0x0000007c


	//----- nvinfo : EIATTR_KPARAM_INFO
	.align		4
.L_10:
        /*0008*/ 	.byte	0x04, 0x17
        /*000a*/ 	.short	(.L_12 - .L_11)
.L_11:
        /*000c*/ 	.word	0x00000000
        /*0010*/ 	.short	0x000b
        /*0012*/ 	.short	0x0058
        /*0014*/ 	.byte	0x00, 0xf0, 0x11, 0x00


	//----- nvinfo : EIATTR_KPARAM_INFO
	.align		4
.L_12:
        /*0018*/ 	.byte	0x04, 0x17
        /*001a*/ 	.short	(.L_14 - .L_13)
.L_13:
        /*001c*/ 	.word	0x00000000
        /*0020*/ 	.short	0x000a
        /*0022*/ 	.short	0x0050
        /*0024*/ 	.byte	0x00, 0xf4, 0x21, 0x00


	//----- nvinfo : EIATTR_KPARAM_INFO
	.align		4
.L_14:
        /*0028*/ 	.byte	0x04, 0x17
        /*002a*/ 	.short	(.L_16 - .L_15)
.L_15:
        /*002c*/ 	.word	0x00000000
        /*0030*/ 	.short	0x0009
        /*0032*/ 	.short	0x0048
        /*0034*/ 	.byte	0x00, 0xf4, 0x21, 0x00


	//----- nvinfo : EIATTR_KPARAM_INFO
	.align		4
.L_16:
        /*0038*/ 	.byte	0x04, 0x17
        /*003a*/ 	.short	(.L_18 - .L_17)
.L_17:
        /*003c*/ 	.word	0x00000000
        /*0040*/ 	.short	0x0008
        /*0042*/ 	.short	0x0040
        /*0044*/ 	.byte	0x00, 0xf4, 0x21, 0x00


	//----- nvinfo : EIATTR_KPARAM_INFO
	.align		4
.L_18:
        /*0048*/ 	.byte	0x04, 0x17
        /*004a*/ 	.short	(.L_20 - .L_19)
.L_19:
        /*004c*/ 	.word	0x00000000
        /*0050*/ 	.short	0x0007
        /*0052*/ 	.short	0x0038
        /*0054*/ 	.byte	0x00, 0xf4, 0x21, 0x00


	//----- nvinfo : EIATTR_KPARAM_INFO
	.align		4
.L_20:
        /*0058*/ 	.byte	0x04, 0x17
        /*005a*/ 	.short	(.L_22 - .L_21)
.L_21:
        /*005c*/ 	.word	0x00000000
        /*0060*/ 	.short	0x0006
        /*0062*/ 	.short	0x0030
        /*0064*/ 	.byte	0x00, 0xf4, 0x21, 0x00


	//----- nvinfo : EIATTR_KPARAM_INFO
	.align		4
.L_22:
        /*0068*/ 	.byte	0x04, 0x17
        /*006a*/ 	.short	(.L_24 - .L_23)
.L_23:
        /*006c*/ 	.word	0x00000000
        /*0070*/ 	.short	0x0005
        /*0072*/ 	.short	0x0028
        /*0074*/ 	.byte	0x00, 0xf4, 0x21, 0x00


	//----- nvinfo : EIATTR_KPARAM_INFO
	.align		4
.L_24:
        /*0078*/ 	.byte	0x04, 0x17
        /*007a*/ 	.short	(.L_26 - .L_25)
.L_25:
        /*007c*/ 	.word	0x00000000
        /*0080*/ 	.short	0x0004
        /*0082*/ 	.short	0x0020
        /*0084*/ 	.byte	0x00, 0xf4, 0x21, 0x00


	//----- nvinfo : EIATTR_KPARAM_INFO
	.align		4
.L_26:
        /*0088*/ 	.byte	0x04, 0x17
        /*008a*/ 	.short	(.L_28 - .L_27)
.L_27:
        /*008c*/ 	.word	0x00000000
        /*0090*/ 	.short	0x0003
        /*0092*/ 	.short	0x0018
        /*0094*/ 	.byte	0x00, 0xf4, 0x21, 0x00


	//----- nvinfo : EIATTR_KPARAM_INFO
	.align		4
.L_28:
        /*0098*/ 	.byte	0x04, 0x17
        /*009a*/ 	.short	(.L_30 - .L_29)
.L_29:
        /*009c*/ 	.word	0x00000000
        /*00a0*/ 	.short	0x0002
        /*00a2*/ 	.short	0x0010
        /*00a4*/ 	.byte	0x00, 0xf4, 0x21, 0x00


	//----- nvinfo : EIATTR_KPARAM_INFO
	.align		4
.L_30:
        /*00a8*/ 	.byte	0x04, 0x17
        /*00aa*/ 	.short	(.L_32 - .L_31)
.L_31:
        /*00ac*/ 	.word	0x00000000
        /*00b0*/ 	.short	0x0001
        /*00b2*/ 	.short	0x0008
        /*00b4*/ 	.byte	0x00, 0xf4, 0x21, 0x00


	//----- nvinfo : EIATTR_KPARAM_INFO
	.align		4
.L_32:
        /*00b8*/ 	.byte	0x04, 0x17
        /*00ba*/ 	.short	(.L_34 - .L_33)
.L_33:
        /*00bc*/ 	.word	0x00000000
        /*00c0*/ 	.short	0x0000
        /*00c2*/ 	.short	0x0000
        /*00c4*/ 	.byte	0x00, 0xf4, 0x21, 0x00


	//----- nvinfo : EIATTR_SPARSE_MMA_MASK
	.align		4
.L_34:
        /*00c8*/ 	.byte	0x03, 0x50
        /*00ca*/ 	.short	0x0000


	//----- nvinfo : EIATTR_MAXREG_COUNT
	.align		4
        /*00cc*/ 	.byte	0x03, 0x1b
        /*00ce*/ 	.short	0x00ff


	//----- nvinfo : EIATTR_EXIT_INSTR_OFFSETS
	.align		4
        /*00d0*/ 	.byte	0x04, 0x1c
        /*00d2*/ 	.short	(.L_36 - .L_35)


	//   ....[0]....
.L_35:
        /*00d4*/ 	.word	0x000004e0


	//----- nvinfo : EIATTR_REQNTID
	.align		4
.L_36:
        /*00d8*/ 	.byte	0x04, 0x10
        /*00da*/ 	.short	(.L_38 - .L_37)
.L_37:
        /*00dc*/ 	.word	0x00000100
        /*00e0*/ 	.word	0x00000001
        /*00e4*/ 	.word	0x00000001


	//----- nvinfo : EIATTR_CBANK_PARAM_SIZE
	.align		4
.L_38:
        /*00e8*/ 	.byte	0x03, 0x19
        /*00ea*/ 	.short	0x005c


	//----- nvinfo : EIATTR_PARAM_CBANK
	.align		4
        /*00ec*/ 	.byte	0x04, 0x0a
        /*00ee*/ 	.short	(.L_40 - .L_39)
	.align		4
.L_39:
        /*00f0*/ 	.word	index@(.nv.constant0.triton_poi_fused_add_native_group_norm_relu_29)
        /*00f4*/ 	.short	0x0210
        /*00f6*/ 	.short	0x005c


	//----- nvinfo : EIATTR_SW_WAR
	.align		4
.L_40:
        /*00f8*/ 	.byte	0x04, 0x36
        /*00fa*/ 	.short	(.L_42 - .L_41)
.L_41:
        /*00fc*/ 	.word	0x00000008
.L_42:


//--------------------- .nv.callgraph             --------------------------
	.section	.nv.callgraph,"",@"SHT_CUDA_CALLGRAPH"
	.align	4
	.sectionentsize	8
	.align		4
        /*0000*/ 	.word	0x00000000
	.align		4
        /*0004*/ 	.word	0xffffffff
	.align		4
        /*0008*/ 	.word	0x00000000
	.align		4
        /*000c*/ 	.word	0xfffffffe
	.align		4
        /*0010*/ 	.word	0x00000000
	.align		4
        /*0014*/ 	.word	0xfffffffd
	.align		4
        /*0018*/ 	.word	0x00000000
	.align		4
        /*001c*/ 	.word	0xfffffffc


//--------------------- .nv.constant4             --------------------------
	.section	.nv.constant4,"a",@progbits
	.align	8
	.align		8
.nv.constant4:
        /*0000*/ 	.dword	_$_str


//--------------------- .text.triton_poi_fused_add_native_group_norm_relu_29 --------------------------
	.section	.text.triton_poi_fused_add_native_group_norm_relu_29,"ax",@progbits
	.align	128
        .global         triton_poi_fused_add_native_group_norm_relu_29
        .type           triton_poi_fused_add_native_group_norm_relu_29,@function
        .size           triton_poi_fused_add_native_group_norm_relu_29,(.L_x_1 - triton_poi_fused_add_native_group_norm_relu_29)
        .other          triton_poi_fused_add_native_group_norm_relu_29,@"STO_CUDA_ENTRY STV_DEFAULT"
triton_poi_fused_add_native_group_norm_relu_29:
.text.triton_poi_fused_add_native_group_norm_relu_29:
[----:B------:R-:W-:Y:S01]  /*0000*/  LDC R1, c[0x0][0x28] ;  /* 0x00000a00ff017b82 */ /* 0x000fe20000000800 */
[----:B------:R-:W1:Y:S07]  /*0010*/  S2R R0, SR_TID.X ;  /* 0x0000000000007919 */ /* 0x000e6e0000002100 */
[----:B------:R-:W2:Y:S01]  /*0020*/  LDC.64 R16, c[0x0][0x228] ;  /* 0x00008a00ff107b82 */ /* 0x000ea20000000a00 */
[----:B------:R-:W-:Y:S01]  /*0030*/  ULDC.64 UR4, c[0x0][0x208] ;  /* 0x0000820000047ab9 */ /* 0x000fe20000000a00 */
[----:B------:R-:W3:Y:S06]  /*0040*/  S2R R3, SR_CTAID.X ;  /* 0x0000000000037919 */ /* 0x000eec0000002500 */
[----:B------:R-:W4:Y:S08]  /*0050*/  LDC.64 R18, c[0x0][0x248] ;  /* 0x00009200ff127b82 */ /* 0x000f300000000a00 */
[----:B------:R-:W5:Y:S08]  /*0060*/  LDC.64 R12, c[0x0][0x240] ;  /* 0x00009000ff0c7b82 */ /* 0x000f700000000a00 */
[----:B------:R-:W2:Y:S01]  /*0070*/  LDC.64 R20, c[0x0][0x220] ;  /* 0x00008800ff147b82 */ /* 0x000ea20000000a00 */
[----:B-1----:R-:W-:-:S07]  /*0080*/  SHF.L.U32 R0, R0, 0x1, RZ ;  /* 0x0000000100007819 */ /* 0x002fce00000006ff */
[----:B------:R-:W1:Y:S01]  /*0090*/  LDC.64 R10, c[0x0][0x218] ;  /* 0x00008600ff0a7b82 */ /* 0x000e620000000a00 */
[----:B---3--:R-:W-:Y:S02]  /*00a0*/  SHF.R.S32.HI R5, RZ, 0x16, R3 ;  /* 0x00000016ff057819 */ /* 0x008fe40000011403 */
[----:B------:R-:W-:Y:S02]  /*00b0*/  LOP3.LUT R0, R0, 0x1fe, RZ, 0xc0, !PT ;  /* 0x000001fe00007812 */ /* 0x000fe400078ec0ff */
[----:B------:R-:W-:-:S03]  /*00c0*/  SGXT R5, R5, 0x1 ;  /* 0x000000010505781a */ /* 0x000fc60000000200 */
[----:B------:R-:W3:Y:S01]  /*00d0*/  LDC.64 R6, c[0x0][0x258] ;  /* 0x00009600ff067b82 */ /* 0x000ee20000000a00 */
[----:B------:R-:W-:-:S04]  /*00e0*/  LEA R0, R3, R0, 0x9 ;  /* 0x0000000003007211 */ /* 0x000fc800078e48ff */
[CC--:B------:R-:W-:Y:S02]  /*00f0*/  LEA.HI R2, R5.reuse, R0.reuse, RZ, 0xa ;  /* 0x0000000005027211 */ /* 0x0c0fe400078f50ff */
[----:B------:R-:W-:Y:S01]  /*0100*/  LEA.HI R5, R5, R0, RZ, 0x10 ;  /* 0x0000000005057211 */ /* 0x000fe200078f80ff */
[----:B------:R-:W1:Y:S01]  /*0110*/  LDC.64 R8, c[0x0][0x230] ;  /* 0x00008c00ff087b82 */ /* 0x000e620000000a00 */
[----:B------:R-:W-:Y:S02]  /*0120*/  LOP3.LUT R15, R2, 0xfffffc00, RZ, 0xc0, !PT ;  /* 0xfffffc00020f7812 */ /* 0x000fe400078ec0ff */
[----:B------:R-:W-:Y:S02]  /*0130*/  SHF.R.S32.HI R5, RZ, 0x10, R5 ;  /* 0x00000010ff057819 */ /* 0x000fe40000011405 */
[----:B------:R-:W-:-:S04]  /*0140*/  IADD3 R15, R0, -R15, RZ ;  /* 0x8000000f000f7210 */ /* 0x000fc80007ffe0ff */
[----:B------:R-:W-:-:S04]  /*0150*/  PRMT R2, R15, 0x9910, RZ ;  /* 0x000099100f027816 */ /* 0x000fc800000000ff */
[----:B------:R-:W-:-:S04]  /*0160*/  SHF.R.S32.HI R2, RZ, 0xf, R2 ;  /* 0x0000000fff027819 */ /* 0x000fc80000011402 */
[----:B------:R-:W-:-:S04]  /*0170*/  LOP3.LUT R2, R2, 0xffff, RZ, 0xc0, !PT ;  /* 0x0000ffff02027812 */ /* 0x000fc800078ec0ff */
[----:B------:R-:W-:-:S04]  /*0180*/  LEA.HI R2, R2, R15, RZ, 0x15 ;  /* 0x0000000f02027211 */ /* 0x000fc800078fa8ff */
[----:B------:R-:W-:Y:S02]  /*0190*/  PRMT R4, R2, 0x9910, RZ ;  /* 0x0000991002047816 */ /* 0x000fe400000000ff */
[----:B------:R-:W1:Y:S02]  /*01a0*/  LDC.64 R2, c[0x0][0x250] ;  /* 0x00009400ff027b82 */ /* 0x000e640000000a00 */
[----:B------:R-:W-:-:S04]  /*01b0*/  SHF.R.S32.HI R4, RZ, 0x5, R4 ;  /* 0x00000005ff047819 */ /* 0x000fc80000011404 */
[----:B------:R-:W-:-:S04]  /*01c0*/  PRMT R4, R4, 0x9910, RZ ;  /* 0x0000991004047816 */ /* 0x000fc800000000ff */
[----:B------:R-:W-:Y:S02]  /*01d0*/  LEA R23, R5, R4, 0x5 ;  /* 0x0000000405177211 */ /* 0x000fe400078e28ff */
[----:B------:R-:W3:Y:S03]  /*01e0*/  LDC.64 R4, c[0x0][0x260] ;  /* 0x00009800ff047b82 */ /* 0x000ee60000000a00 */
[----:B--2---:R-:W-:-:S06]  /*01f0*/  IMAD.WIDE R16, R23, 0x4, R16 ;  /* 0x0000000417107825 */ /* 0x004fcc00078e0210 */
[----:B------:R-:W2:Y:S01]  /*0200*/  LDG.E.EL R16, desc[UR4][R16.64] ;  /* 0x0000000410107981 */ /* 0x000ea2000c2e1900 */
[C---:B01----:R-:W-:Y:S02]  /*0210*/  IMAD.WIDE R24, R23.reuse, 0x4, R2 ;  /* 0x0000000417187825 */ /* 0x043fe400078e0202 */
[----:B------:R-:W0:Y:S03]  /*0220*/  LDC.64 R2, c[0x0][0x238] ;  /* 0x00008e00ff027b82 */ /* 0x000e260000000a00 */
[----:B------:R-:W2:Y:S01]  /*0230*/  LDG.E.EL R14, desc[UR4][R24.64] ;  /* 0x00000004180e7981 */ /* 0x000ea2000c2e1900 */
[----:B----4-:R-:W-:-:S04]  /*0240*/  IMAD.WIDE R18, R23, 0x4, R18 ;  /* 0x0000000417127825 */ /* 0x010fc800078e0212 */
[C---:B-----5:R-:W-:Y:S02]  /*0250*/  IMAD.WIDE R12, R0.reuse, 0x4, R12 ;  /* 0x00000004000c7825 */ /* 0x060fe400078e020c */
[----:B------:R-:W4:Y:S02]  /*0260*/  LDG.E.EL R18, desc[UR4][R18.64] ;  /* 0x0000000412127981 */ /* 0x000f24000c2e1900 */
[----:B------:R-:W-:Y:S02]  /*0270*/  IMAD.WIDE R20, R23, 0x4, R20 ;  /* 0x0000000417147825 */ /* 0x000fe400078e0214 */
[----:B------:R-:W4:Y:S02]  /*0280*/  LDG.E.64 R12, desc[UR4][R12.64] ;  /* 0x000000040c0c7981 */ /* 0x000f24000c1e1b00 */
[----:B------:R-:W-:Y:S02]  /*0290*/  IMAD.WIDE R10, R0, 0x4, R10 ;  /* 0x00000004000a7825 */ /* 0x000fe400078e020a */
[----:B------:R-:W5:Y:S02]  /*02a0*/  LDG.E.EL R20, desc[UR4][R20.64] ;  /* 0x0000000414147981 */ /* 0x000f64000c2e1900 */
[----:B---3--:R-:W-:-:S02]  /*02b0*/  IMAD.WIDE R6, R15, 0x4, R6 ;  /* 0x000000040f067825 */ /* 0x008fc400078e0206 */
[----:B------:R-:W5:Y:S02]  /*02c0*/  LDG.E.64 R10, desc[UR4][R10.64] ;  /* 0x000000040a0a7981 */ /* 0x000f64000c1e1b00 */
[C---:B------:R-:W-:Y:S02]  /*02d0*/  IMAD.WIDE R4, R15.reuse, 0x4, R4 ;  /* 0x000000040f047825 */ /* 0x040fe400078e0204 */
[----:B------:R-:W3:Y:S02]  /*02e0*/  LDG.E.EL.64 R6, desc[UR4][R6.64] ;  /* 0x0000000406067981 */ /* 0x000ee4000c2e1b00 */
[C---:B------:R-:W-:Y:S02]  /*02f0*/  IMAD.WIDE R8, R15.reuse, 0x4, R8 ;  /* 0x000000040f087825 */ /* 0x040fe400078e0208 */
[----:B------:R-:W3:Y:S02]  /*0300*/  LDG.E.EL.64 R4, desc[UR4][R4.64] ;  /* 0x0000000404047981 */ /* 0x000ee4000c2e1b00 */
[----:B0-----:R-:W-:-:S02]  /*0310*/  IMAD.WIDE R2, R15, 0x4, R2 ;  /* 0x000000040f027825 */ /* 0x001fc400078e0202 */
[----:B------:R-:W3:Y:S04]  /*0320*/  LDG.E.EL.64 R8, desc[UR4][R8.64] ;  /* 0x0000000408087981 */ /* 0x000ee8000c2e1b00 */
[----:B------:R-:W3:Y:S01]  /*0330*/  LDG.E.EL.64 R2, desc[UR4][R2.64] ;  /* 0x0000000402027981 */ /* 0x000ee2000c2e1b00 */
[----:B------:R-:W-:-:S10]  /*0340*/  HFMA2.MMA R15, -RZ, RZ, 0.75, 0 ;  /* 0x3a000000ff0f7435 */ /* 0x000fd400000001ff */
[-C--:B--2---:R-:W-:Y:S01]  /*0350*/  FFMA R16, R16, R15.reuse, 9.9999997473787516356e-06 ;  /* 0x3727c5ac10107423 */ /* 0x084fe2000000000f */
[----:B------:R-:W-:-:S05]  /*0360*/  FFMA R17, R14, R15, 9.9999997473787516356e-06 ;  /* 0x3727c5ac0e117423 */ /* 0x000fca000000000f */
[----:B------:R-:W0:Y:S01]  /*0370*/  MUFU.RSQ R16, R16 ;  /* 0x0000001000107308 */ /* 0x000e220000001400 */
[----:B------:R-:W1:Y:S07]  /*0380*/  LDC.64 R14, c[0x0][0x210] ;  /* 0x00008400ff0e7b82 */ /* 0x000e6e0000000a00 */
[----:B------:R-:W2:Y:S01]  /*0390*/  MUFU.RSQ R17, R17 ;  /* 0x0000001100117308 */ /* 0x000ea20000001400 */
[--C-:B----4-:R-:W-:Y:S01]  /*03a0*/  FADD R22, R13, -R18.reuse ;  /* 0x800000120d167221 */ /* 0x110fe20000000000 */
[----:B------:R-:W-:Y:S01]  /*03b0*/  FADD R12, R12, -R18 ;  /* 0x800000120c0c7221 */ /* 0x000fe20000000000 */
[--C-:B-----5:R-:W-:Y:S01]  /*03c0*/  FADD R13, R11, -R20.reuse ;  /* 0x800000140b0d7221 */ /* 0x120fe20000000000 */
[----:B------:R-:W-:-:S03]  /*03d0*/  FADD R11, R10, -R20 ;  /* 0x800000140a0b7221 */ /* 0x000fc60000000000 */
[C---:B0-----:R-:W-:Y:S01]  /*03e0*/  FMUL R10, R16.reuse, R13 ;  /* 0x0000000d100a7220 */ /* 0x041fe20000400000 */
[C---:B--2---:R-:W-:Y:S01]  /*03f0*/  FMUL R22, R17.reuse, R22 ;  /* 0x0000001611167220 */ /* 0x044fe20000400000 */
[----:B------:R-:W-:Y:S01]  /*0400*/  FMUL R13, R17, R12 ;  /* 0x0000000c110d7220 */ /* 0x000fe20000400000 */
[----:B------:R-:W-:Y:S02]  /*0410*/  FMUL R11, R16, R11 ;  /* 0x0000000b100b7220 */ /* 0x000fe40000400000 */
[----:B---3--:R-:W-:Y:S01]  /*0420*/  FFMA R5, R7, R22, R5 ;  /* 0x0000001607057223 */ /* 0x008fe20000000005 */
[----:B------:R-:W-:Y:S01]  /*0430*/  FFMA R4, R6, R13, R4 ;  /* 0x0000000d06047223 */ /* 0x000fe20000000004 */
[----:B------:R-:W-:Y:S01]  /*0440*/  FFMA R10, R9, R10, R3 ;  /* 0x0000000a090a7223 */ /* 0x000fe20000000003 */
[----:B------:R-:W-:-:S04]  /*0450*/  FFMA R11, R8, R11, R2 ;  /* 0x0000000b080b7223 */ /* 0x000fc80000000002 */
[----:B------:R-:W-:Y:S01]  /*0460*/  FSETP.GEU.AND P1, PT, R10, -R5, PT ;  /* 0x800000050a00720b */ /* 0x000fe20003f2e000 */
[----:B------:R-:W-:Y:S01]  /*0470*/  FADD R5, R5, R10 ;  /* 0x0000000a05057221 */ /* 0x000fe20000000000 */
[----:B------:R-:W-:Y:S01]  /*0480*/  FADD R2, R4, R11 ;  /* 0x0000000b04027221 */ /* 0x000fe20000000000 */
[----:B------:R-:W-:Y:S01]  /*0490*/  FSETP.GEU.AND P0, PT, R11, -R4, PT ;  /* 0x800000040b00720b */ /* 0x000fe20003f0e000 */
[----:B-1----:R-:W-:Y:S02]  /*04a0*/  IMAD.WIDE R14, R0, 0x4, R14 ;  /* 0x00000004000e7825 */ /* 0x002fe400078e020e */
[----:B------:R-:W-:Y:S02]  /*04b0*/  FSEL R3, R5, RZ, P1 ;  /* 0x000000ff05037208 */ /* 0x000fe40000800000 */
[----:B------:R-:W-:-:S05]  /*04c0*/  FSEL R2, R2, RZ, P0 ;  /* 0x000000ff02027208 */ /* 0x000fca0000000000 */
[----:B------:R-:W-:Y:S01]  /*04d0*/  STG.E.64 desc[UR4][R14.64], R2 ;  /* 0x000000020e007986 */ /* 0x000fe2000c101b04 */
[----:B------:R-:W-:Y:S05]  /*04e0*/  EXIT ;  /* 0x000000000000794d */ /* 0x000fea0003800000 */
.L_x_0:
[----:B------:R-:W-:-:S00]  /*04f0*/  BRA `(.L_x_0) ;  /* 0xfffffffc00fc7947 */ /* 0x000fc0000383ffff */
[----:B------:R-:W-:-:S00]  /*0500*/  NOP ;  /* 0x0000000000007918 */ /* 0x000fc00000000000 */
[----:B------:R-:W-:-:S00]  /*0510*/  NOP ;  /* 0x0000000000007918 */ /* 0x000fc00000000000 */
[----:B------:R-:W-:-:S00]  /*0520*/  NOP ;  /* 0x0000000000007918 */ /* 0x000fc00000000000 */
[----:B------:R-:W-:-:S00]  /*0530*/  NOP ;  /* 0x0000000000007918 */ /* 0x000fc00000000000 */
[----:B------:R-:W-:-:S00]  /*0540*/  NOP ;  /* 0x0000000000007918 */ /* 0x000fc00000000000 */
[----:B------:R-:W-:-:S00]  /*0550*/  NOP ;  /* 0x0000000000007918 */ /* 0x000fc00000000000 */
[----:B------:R-:W-:-:S00]  /*0560*/  NOP ;  /* 0x0000000000007918 */ /* 0x000fc00000000000 */
[----:B------:R-:W-:-:S00]  /*0570*/  NOP ;  /* 0x0000000000007918 */ /* 0x000fc00000000000 */
.L_x_1:


//--------------------- .nv.global.init           --------------------------
	.section	.nv.global.init,"aw",@progbits
.nv.global.init:
	.type		_$_str,@object
	.size		_$_str,(.L_0 - _$_str)
_$_str:
        /*0000*/ 	.byte	0x5f, 0x5f, 0x43, 0x55, 0x44, 0x41, 0x5f, 0x46, 0x54, 0x5a, 0x00
.L_0:


//--------------------- .nv.constant0.triton_poi_fused_add_native_group_norm_relu_29 --------------------------
	.section	.nv.constant0.triton_poi_fused_add_native_group_norm_relu_29,"a",@progbits
	.sectionflags	@""
	.align	4
.nv.constant0.triton_poi_fused_add_native_group_norm_relu_29:
	.zero		620
